//
// Generated by NVIDIA NVVM Compiler
//
// Compiler Build ID: CL-36424714
// Cuda compilation tools, release 13.0, V13.0.88
// Based on NVVM 20.0.0
//

.version 9.0
.target sm_100
.address_size 64

	// .globl	_Z15multiple_layersPfS_S_S_Pii

.visible .entry _Z15multiple_layersPfS_S_S_Pii(
	.param .u64 .ptr .align 1 _Z15multiple_layersPfS_S_S_Pii_param_0,
	.param .u64 .ptr .align 1 _Z15multiple_layersPfS_S_S_Pii_param_1,
	.param .u64 .ptr .align 1 _Z15multiple_layersPfS_S_S_Pii_param_2,
	.param .u64 .ptr .align 1 _Z15multiple_layersPfS_S_S_Pii_param_3,
	.param .u64 .ptr .align 1 _Z15multiple_layersPfS_S_S_Pii_param_4,
	.param .u32 _Z15multiple_layersPfS_S_S_Pii_param_5
)
{
	.reg .pred 	%p<13>;
	.reg .b32 	%r<62>;
	.reg .b32 	%f<72>;
	.reg .b64 	%rd<37>;
	.reg .b64 	%fd<4>;

	ld.param.u64 	%rd9, [_Z15multiple_layersPfS_S_S_Pii_param_0];
	ld.param.u64 	%rd7, [_Z15multiple_layersPfS_S_S_Pii_param_2];
	ld.param.u64 	%rd10, [_Z15multiple_layersPfS_S_S_Pii_param_3];
	ld.param.u32 	%r31, [_Z15multiple_layersPfS_S_S_Pii_param_5];
	cvta.to.global.u64 	%rd1, %rd9;
	cvta.to.global.u64 	%rd2, %rd10;
	mov.u32 	%r32, %ctaid.x;
	mov.u32 	%r33, %ntid.x;
	mov.u32 	%r34, %tid.x;
	mad.lo.s32 	%r1, %r32, %r33, %r34;
	setp.lt.s32 	%p1, %r31, 1;
	@%p1 bra 	$L__BB0_17;
	cvta.to.global.u64 	%rd3, %rd7;
	mov.b32 	%r51, 0;
	mov.u32 	%r52, %r51;
	mov.u32 	%r53, %r51;
	mov.u32 	%r54, %r51;
$L__BB0_2:
	ld.param.u64 	%rd36, [_Z15multiple_layersPfS_S_S_Pii_param_4];
	add.s32 	%r6, %r51, 1;
	cvta.to.global.u64 	%rd11, %rd36;
	mul.wide.u32 	%rd12, %r51, 4;
	add.s64 	%rd4, %rd11, %rd12;
	ld.global.u32 	%r61, [%rd4+4];
	setp.ge.s32 	%p2, %r1, %r61;
	@%p2 bra 	$L__BB0_16;
	ld.global.u32 	%r8, [%rd4];
	setp.lt.s32 	%p3, %r8, 1;
	add.s32 	%r9, %r53, %r1;
	mul.wide.s32 	%rd13, %r9, 4;
	add.s64 	%rd5, %rd3, %rd13;
	ld.global.f32 	%f71, [%rd5];
	@%p3 bra 	$L__BB0_15;
	mad.lo.s32 	%r10, %r8, %r1, %r54;
	setp.lt.u32 	%p4, %r8, 8;
	mov.b32 	%r59, 0;
	@%p4 bra 	$L__BB0_7;
	and.b32  	%r37, %r8, 2147483640;
	neg.s32 	%r57, %r37;
	mov.u32 	%r55, %r52;
	mov.u32 	%r56, %r10;
$L__BB0_6:
	.pragma "nounroll";
	and.b32  	%r59, %r8, 2147483640;
	mul.wide.s32 	%rd14, %r56, 4;
	add.s64 	%rd15, %rd1, %rd14;
	mul.wide.s32 	%rd16, %r55, 4;
	add.s64 	%rd17, %rd2, %rd16;
	ld.global.f32 	%f11, [%rd15];
	ld.global.f32 	%f12, [%rd17];
	fma.rn.f32 	%f13, %f11, %f12, %f71;
	st.global.f32 	[%rd5], %f13;
	ld.global.f32 	%f14, [%rd15+4];
	ld.global.f32 	%f15, [%rd17+4];
	fma.rn.f32 	%f16, %f14, %f15, %f13;
	st.global.f32 	[%rd5], %f16;
	ld.global.f32 	%f17, [%rd15+8];
	ld.global.f32 	%f18, [%rd17+8];
	fma.rn.f32 	%f19, %f17, %f18, %f16;
	st.global.f32 	[%rd5], %f19;
	ld.global.f32 	%f20, [%rd15+12];
	ld.global.f32 	%f21, [%rd17+12];
	fma.rn.f32 	%f22, %f20, %f21, %f19;
	st.global.f32 	[%rd5], %f22;
	ld.global.f32 	%f23, [%rd15+16];
	ld.global.f32 	%f24, [%rd17+16];
	fma.rn.f32 	%f25, %f23, %f24, %f22;
	st.global.f32 	[%rd5], %f25;
	ld.global.f32 	%f26, [%rd15+20];
	ld.global.f32 	%f27, [%rd17+20];
	fma.rn.f32 	%f28, %f26, %f27, %f25;
	st.global.f32 	[%rd5], %f28;
	ld.global.f32 	%f29, [%rd15+24];
	ld.global.f32 	%f30, [%rd17+24];
	fma.rn.f32 	%f31, %f29, %f30, %f28;
	st.global.f32 	[%rd5], %f31;
	ld.global.f32 	%f32, [%rd15+28];
	ld.global.f32 	%f33, [%rd17+28];
	fma.rn.f32 	%f71, %f32, %f33, %f31;
	st.global.f32 	[%rd5], %f71;
	add.s32 	%r57, %r57, 8;
	add.s32 	%r56, %r56, 8;
	add.s32 	%r55, %r55, 8;
	setp.ne.s32 	%p5, %r57, 0;
	@%p5 bra 	$L__BB0_6;
$L__BB0_7:
	and.b32  	%r20, %r8, 7;
	setp.eq.s32 	%p6, %r20, 0;
	@%p6 bra 	$L__BB0_15;
	setp.lt.u32 	%p7, %r20, 4;
	@%p7 bra 	$L__BB0_10;
	add.s32 	%r38, %r10, %r59;
	mul.wide.s32 	%rd18, %r38, 4;
	add.s64 	%rd19, %rd1, %rd18;
	ld.global.f32 	%f34, [%rd19];
	add.s32 	%r39, %r59, %r52;
	mul.wide.s32 	%rd20, %r39, 4;
	add.s64 	%rd21, %rd2, %rd20;
	ld.global.f32 	%f35, [%rd21];
	fma.rn.f32 	%f36, %f34, %f35, %f71;
	st.global.f32 	[%rd5], %f36;
	ld.global.f32 	%f37, [%rd19+4];
	ld.global.f32 	%f38, [%rd21+4];
	fma.rn.f32 	%f39, %f37, %f38, %f36;
	st.global.f32 	[%rd5], %f39;
	ld.global.f32 	%f40, [%rd19+8];
	ld.global.f32 	%f41, [%rd21+8];
	fma.rn.f32 	%f42, %f40, %f41, %f39;
	st.global.f32 	[%rd5], %f42;
	ld.global.f32 	%f43, [%rd19+12];
	ld.global.f32 	%f44, [%rd21+12];
	fma.rn.f32 	%f71, %f43, %f44, %f42;
	st.global.f32 	[%rd5], %f71;
	add.s32 	%r59, %r59, 4;
$L__BB0_10:
	and.b32  	%r23, %r8, 3;
	setp.eq.s32 	%p8, %r23, 0;
	@%p8 bra 	$L__BB0_15;
	setp.eq.s32 	%p9, %r23, 1;
	@%p9 bra 	$L__BB0_13;
	add.s32 	%r40, %r10, %r59;
	mul.wide.s32 	%rd22, %r40, 4;
	add.s64 	%rd23, %rd1, %rd22;
	ld.global.f32 	%f45, [%rd23];
	add.s32 	%r41, %r59, %r52;
	mul.wide.s32 	%rd24, %r41, 4;
	add.s64 	%rd25, %rd2, %rd24;
	ld.global.f32 	%f46, [%rd25];
	fma.rn.f32 	%f47, %f45, %f46, %f71;
	st.global.f32 	[%rd5], %f47;
	ld.global.f32 	%f48, [%rd23+4];
	ld.global.f32 	%f49, [%rd25+4];
	fma.rn.f32 	%f71, %f48, %f49, %f47;
	st.global.f32 	[%rd5], %f71;
	add.s32 	%r59, %r59, 2;
$L__BB0_13:
	and.b32  	%r42, %r8, 1;
	setp.eq.b32 	%p10, %r42, 1;
	not.pred 	%p11, %p10;
	@%p11 bra 	$L__BB0_15;
	add.s32 	%r43, %r10, %r59;
	mul.wide.s32 	%rd26, %r43, 4;
	add.s64 	%rd27, %rd1, %rd26;
	ld.global.f32 	%f50, [%rd27];
	add.s32 	%r44, %r59, %r52;
	mul.wide.s32 	%rd28, %r44, 4;
	add.s64 	%rd29, %rd2, %rd28;
	ld.global.f32 	%f51, [%rd29];
	fma.rn.f32 	%f71, %f50, %f51, %f71;
	st.global.f32 	[%rd5], %f71;
$L__BB0_15:
	ld.param.u64 	%rd35, [_Z15multiple_layersPfS_S_S_Pii_param_1];
	cvta.to.global.u64 	%rd30, %rd35;
	add.s64 	%rd32, %rd30, %rd13;
	ld.global.f32 	%f52, [%rd32];
	add.f32 	%f53, %f52, %f71;
	st.global.f32 	[%rd5], %f53;
	fma.rn.f32 	%f54, %f53, 0fBBBB989D, 0f3F000000;
	cvt.sat.f32.f32 	%f55, %f54;
	mov.f32 	%f56, 0f4B400001;
	mov.f32 	%f57, 0f437C0000;
	fma.rm.f32 	%f58, %f55, %f57, %f56;
	add.f32 	%f59, %f58, 0fCB40007F;
	neg.f32 	%f60, %f59;
	fma.rn.f32 	%f61, %f53, 0fBFB8AA3B, %f60;
	fma.rn.f32 	%f62, %f53, 0fB2A57060, %f61;
	mov.b32 	%r45, %f58;
	shl.b32 	%r46, %r45, 23;
	mov.b32 	%f63, %r46;
	ex2.approx.ftz.f32 	%f64, %f62;
	mul.f32 	%f65, %f64, %f63;
	cvt.f64.f32 	%fd1, %f65;
	add.f64 	%fd2, %fd1, 0d3FF0000000000000;
	rcp.rn.f64 	%fd3, %fd2;
	cvt.rn.f32.f64 	%f66, %fd3;
	ld.global.u32 	%r47, [%rd4];
	add.s32 	%r48, %r52, %r1;
	add.s32 	%r49, %r48, %r47;
	mul.wide.s32 	%rd33, %r49, 4;
	add.s64 	%rd34, %rd2, %rd33;
	st.global.f32 	[%rd34], %f66;
	ld.global.u32 	%r61, [%rd4+4];
$L__BB0_16:
	add.s32 	%r53, %r61, %r53;
	ld.global.u32 	%r50, [%rd4];
	mad.lo.s32 	%r54, %r50, %r61, %r54;
	add.s32 	%r52, %r50, %r52;
	bar.sync 	0;
	setp.ne.s32 	%p12, %r6, %r31;
	mov.u32 	%r51, %r6;
	@%p12 bra 	$L__BB0_2;
$L__BB0_17:
	ret;

}


// ===== COMPILED SASS (sm_100) =====

	.target	sm_100

	.elftype	@"ET_EXEC"


//--------------------- .note.nv.tkinfo           --------------------------
	.section	.note.nv.tkinfo,"",@"SHT_NOTE"
	.sectionflags	@"SHF_NOTE_NV_TKINFO"
	.tkinfo
        /*0018*/ 	.word	0x00000002
        /*0030*/ 	.string	""
        /*0030*/ 	.string	"ptxas"
        /*0030*/ 	.string	"Cuda compilation tools, release 13.0, V13.0.88"
        /*0030*/ 	.string	"Build cuda_13.0.r13.0/compiler.36424714_0"
        /*0030*/ 	.string	"-arch sm_100 -m 64 "



//--------------------- .note.nv.cuinfo           --------------------------
	.section	.note.nv.cuinfo,"",@"SHT_NOTE"
	.sectionflags	@"SHF_NOTE_NV_CUINFO"
        /*0018*/ 	.short	0x0002
        /*001a*/ 	.short	0x0064
        /*001c*/ 	.short	0x0082
	.zero		2


//--------------------- .nv.info                  --------------------------
	.section	.nv.info,"",@"SHT_CUDA_INFO"
	.align	4


	//----- nvinfo : EIATTR_REGCOUNT
	.align		4
        /*0000*/ 	.byte	0x04, 0x2f
        /*0002*/ 	.short	(.L_1 - .L_0)
	.align		4
.L_0:
        /*0004*/ 	.word	index@(_Z15multiple_layersPfS_S_S_Pii)
        /*0008*/ 	.word	0x00000020


	//----- nvinfo : EIATTR_FRAME_SIZE
	.align		4
.L_1:
        /*000c*/ 	.byte	0x04, 0x11
        /*000e*/ 	.short	(.L_3 - .L_2)
	.align		4
.L_2:
        /*0010*/ 	.word	index@($__internal_0_$__cuda_sm20_dblrcp_rn_slowpath_v3)
        /*0014*/ 	.word	0x00000000


	//----- nvinfo : EIATTR_FRAME_SIZE
	.align		4
.L_3:
        /*0018*/ 	.byte	0x04, 0x11
        /*001a*/ 	.short	(.L_5 - .L_4)
	.align		4
.L_4:
        /*001c*/ 	.word	index@(_Z15multiple_layersPfS_S_S_Pii)
        /*0020*/ 	.word	0x00000000


	//----- nvinfo : EIATTR_MIN_STACK_SIZE
	.align		4
.L_5:
        /*0024*/ 	.byte	0x04, 0x12
        /*0026*/ 	.short	(.L_7 - .L_6)
	.align		4
.L_6:
        /*0028*/ 	.word	index@(_Z15multiple_layersPfS_S_S_Pii)
        /*002c*/ 	.word	0x00000000
.L_7:


//--------------------- .nv.compat                --------------------------
	.section	.nv.compat,"",@"SHT_CUDA_COMPAT_INFO"
	.align	4
        /*0000*/ 	.byte	0x02, 0x09, 0x00, 0x00, 0x02, 0x02, 0x01, 0x00, 0x02, 0x05, 0x05, 0x00, 0x03, 0x07, 0x01, 0x01
        /*0010*/ 	.byte	0x02, 0x03, 0x00, 0x00, 0x02, 0x06, 0x01, 0x00, 0x04, 0x0b, 0x08, 0x00, 0x01, 0x00, 0x00, 0x00
        /*0020*/ 	.byte	0x00, 0x00, 0x00, 0x00


//--------------------- .nv.info._Z15multiple_layersPfS_S_S_Pii --------------------------
	.section	.nv.info._Z15multiple_layersPfS_S_S_Pii,"",@"SHT_CUDA_INFO"
	.sectionflags	@""
	.align	4


	//----- nvinfo : EIATTR_CUDA_API_VERSION
	.align		4
        /*0000*/ 	.byte	0x04, 0x37
        /*0002*/ 	.short	(.L_9 - .L_8)
.L_8:
        /*0004*/ 	.word	0x00000082


	//----- nvinfo : EIATTR_KPARAM_INFO
	.align		4
.L_9:
        /*0008*/ 	.byte	0x04, 0x17
        /*000a*/ 	.short	(.L_11 - .L_10)
.L_10:
        /*000c*/ 	.word	0x00000000
        /*0010*/ 	.short	0x0005
        /*0012*/ 	.short	0x0028
        /*0014*/ 	.byte	0x00, 0xf0, 0x11, 0x00


	//----- nvinfo : EIATTR_KPARAM_INFO
	.align		4
.L_11:
        /*0018*/ 	.byte	0x04, 0x17
        /*001a*/ 	.short	(.L_13 - .L_12)
.L_12:
        /*001c*/ 	.word	0x00000000
        /*0020*/ 	.short	0x0004
        /*0022*/ 	.short	0x0020
        /*0024*/ 	.byte	0x00, 0xf5, 0x21, 0x00


	//----- nvinfo : EIATTR_KPARAM_INFO
	.align		4
.L_13:
        /*0028*/ 	.byte	0x04, 0x17
        /*002a*/ 	.short	(.L_15 - .L_14)
.L_14:
        /*002c*/ 	.word	0x00000000
        /*0030*/ 	.short	0x0003
        /*0032*/ 	.short	0x0018
        /*0034*/ 	.byte	0x00, 0xf5, 0x21, 0x00


	//----- nvinfo : EIATTR_KPARAM_INFO
	.align		4
.L_15:
        /*0038*/ 	.byte	0x04, 0x17
        /*003a*/ 	.short	(.L_17 - .L_16)
.L_16:
        /*003c*/ 	.word	0x00000000
        /*0040*/ 	.short	0x0002
        /*0042*/ 	.short	0x0010
        /*0044*/ 	.byte	0x00, 0xf5, 0x21, 0x00


	//----- nvinfo : EIATTR_KPARAM_INFO
	.align		4
.L_17:
        /*0048*/ 	.byte	0x04, 0x17
        /*004a*/ 	.short	(.L_19 - .L_18)
.L_18:
        /*004c*/ 	.word	0x00000000
        /*0050*/ 	.short	0x0001
        /*0052*/ 	.short	0x0008
        /*0054*/ 	.byte	0x00, 0xf5, 0x21, 0x00


	//----- nvinfo : EIATTR_KPARAM_INFO
	.align		4
.L_19:
        /*0058*/ 	.byte	0x04, 0x17
        /*005a*/ 	.short	(.L_21 - .L_20)
.L_20:
        /*005c*/ 	.word	0x00000000
        /*0060*/ 	.short	0x0000
        /*0062*/ 	.short	0x0000
        /*0064*/ 	.byte	0x00, 0xf5, 0x21, 0x00


	//----- nvinfo : EIATTR_SPARSE_MMA_MASK
	.align		4
.L_21:
        /*0068*/ 	.byte	0x03, 0x50
        /*006a*/ 	.short	0x0000


	//----- nvinfo : EIATTR_MAXREG_COUNT
	.align		4
        /*006c*/ 	.byte	0x03, 0x1b
        /*006e*/ 	.short	0x00ff


	//----- nvinfo : EIATTR_NUM_BARRIERS
	.align		4
        /*0070*/ 	.byte	0x02, 0x4c
        /*0072*/ 	.byte	0x01
	.zero		1


	//----- nvinfo : EIATTR_MERCURY_ISA_VERSION
	.align		4
        /*0074*/ 	.byte	0x03, 0x5f
        /*0076*/ 	.short	0x0101


	//----- nvinfo : EIATTR_VRC_CTA_INIT_COUNT
	.align		4
        /*0078*/ 	.byte	0x02, 0x4a
	.zero		1
	.zero		1


	//----- nvinfo : EIATTR_EXIT_INSTR_OFFSETS
	.align		4
        /*007c*/ 	.byte	0x04, 0x1c
        /*007e*/ 	.short	(.L_23 - .L_22)


	//   ....[0]....
.L_22:
        /*0080*/ 	.word	0x00000060


	//   ....[1]....
        /*0084*/ 	.word	0x00000b50


	//----- nvinfo : EIATTR_CRS_STACK_SIZE
	.align		4
.L_23:
        /*0088*/ 	.byte	0x04, 0x1e
        /*008a*/ 	.short	(.L_25 - .L_24)
.L_24:
        /*008c*/ 	.word	0x00000000


	//----- nvinfo : EIATTR_CBANK_PARAM_SIZE
	.align		4
.L_25:
        /*0090*/ 	.byte	0x03, 0x19
        /*0092*/ 	.short	0x002c


	//----- nvinfo : EIATTR_PARAM_CBANK
	.align		4
        /*0094*/ 	.byte	0x04, 0x0a
        /*0096*/ 	.short	(.L_27 - .L_26)
	.align		4
.L_26:
        /*0098*/ 	.word	index@(.nv.constant0._Z15multiple_layersPfS_S_S_Pii)
        /*009c*/ 	.short	0x0380
        /*009e*/ 	.short	0x002c


	//----- nvinfo : EIATTR_SW_WAR
	.align		4
.L_27:
        /*00a0*/ 	.byte	0x04, 0x36
        /*00a2*/ 	.short	(.L_29 - .L_28)
.L_28:
        /*00a4*/ 	.word	0x00000008
.L_29:


//--------------------- .nv.callgraph             --------------------------
	.section	.nv.callgraph,"",@"SHT_CUDA_CALLGRAPH"
	.align	4
	.sectionentsize	8
	.align		4
        /*0000*/ 	.word	0x00000000
	.align		4
        /*0004*/ 	.word	0xffffffff
	.align		4
        /*0008*/ 	.word	0x00000000
	.align		4
        /*000c*/ 	.word	0xfffffffe
	.align		4
        /*0010*/ 	.word	0x00000000
	.align		4
        /*0014*/ 	.word	0xfffffffd
	.align		4
        /*0018*/ 	.word	0x00000000
	.align		4
        /*001c*/ 	.word	0xfffffffc


//--------------------- .text._Z15multiple_layersPfS_S_S_Pii --------------------------
	.section	.text._Z15multiple_layersPfS_S_S_Pii,"ax",@progbits
	.align	128
        .global         _Z15multiple_layersPfS_S_S_Pii
        .type           _Z15multiple_layersPfS_S_S_Pii,@function
        .size           _Z15multiple_layersPfS_S_S_Pii,(.L_x_14 - _Z15multiple_layersPfS_S_S_Pii)
        .other          _Z15multiple_layersPfS_S_S_Pii,@"STO_CUDA_ENTRY STV_DEFAULT"
_Z15multiple_layersPfS_S_S_Pii:
.text._Z15multiple_layersPfS_S_S_Pii:
[----:B------:R-:W-:Y:S08]  /*0000*/  LDC R1, c[0x0][0x37c] ;  /* 0x0000df00ff017b82 */ /* 0x000ff00000000800 */
[----:B------:R-:W0:Y:S01]  /*0010*/  LDC R2, c[0x0][0x3a8] ;  /* 0x0000ea00ff027b82 */ /* 0x000e220000000800 */
[----:B------:R-:W1:Y:S07]  /*0020*/  S2R R3, SR_TID.X ;  /* 0x0000000000037919 */ /* 0x000e6e0000002100 */
[----:B------:R-:W2:Y:S08]  /*0030*/  LDC R0, c[0x0][0x360] ;  /* 0x0000d800ff007b82 */ /* 0x000eb00000000800 */
[----:B------:R-:W3:Y:S01]  /*0040*/  S2UR UR4, SR_CTAID.X ;  /* 0x00000000000479c3 */ /* 0x000ee20000002500 */
[----:B0-----:R-:W-:-:S13]  /*0050*/  ISETP.GE.AND P0, PT, R2, 0x1, PT ;  /* 0x000000010200780c */ /* 0x001fda0003f06270 */
[----:B-123--:R-:W-:Y:S05]  /*0060*/  @!P0 EXIT ;  /* 0x000000000000894d */ /* 0x00efea0003800000 */
[----:B------:R-:W-:Y:S02]  /*0070*/  HFMA2 R9, -RZ, RZ, 0, 0 ;  /* 0x00000000ff097431 */ /* 0x000fe400000001ff */
[----:B------:R-:W-:Y:S01]  /*0080*/  IMAD R0, R0, UR4, R3 ;  /* 0x0000000400007c24 */ /* 0x000fe2000f8e0203 */
[----:B------:R-:W-:Y:S02]  /*0090*/  CS2R R6, SRZ ;  /* 0x0000000000067805 */ /* 0x000fe4000001ff00 */
[----:B------:R-:W-:Y:S01]  /*00a0*/  MOV R11, RZ ;  /* 0x000000ff000b7202 */ /* 0x000fe20000000f00 */
[----:B------:R-:W0:Y:S06]  /*00b0*/  LDCU.64 UR6, c[0x0][0x358] ;  /* 0x00006b00ff0677ac */ /* 0x000e2c0008000a00 */
.L_x_8:
[----:B------:R-:W1:Y:S02]  /*00c0*/  LDC.64 R2, c[0x0][0x3a0] ;  /* 0x0000e800ff027b82 */ /* 0x000e640000000a00 */
[----:B-1----:R-:W-:-:S05]  /*00d0*/  IMAD.WIDE.U32 R2, R6, 0x4, R2 ;  /* 0x0000000406027825 */ /* 0x002fca00078e0002 */
[----:B0-----:R-:W2:Y:S01]  /*00e0*/  LDG.E R8, desc[UR6][R2.64+0x4] ;  /* 0x0000040602087981 */ /* 0x001ea2000c1e1900 */
[----:B------:R-:W-:Y:S01]  /*00f0*/  BSSY.RECONVERGENT B0, `(.L_x_0) ;  /* 0x000009d000007945 */ /* 0x000fe20003800200 */
[----:B------:R-:W-:Y:S01]  /*0100*/  VIADD R6, R6, 0x1 ;  /* 0x0000000106067836 */ /* 0x000fe20000000000 */
[----:B--2---:R-:W-:-:S13]  /*0110*/  ISETP.GE.AND P0, PT, R0, R8, PT ;  /* 0x000000080000720c */ /* 0x004fda0003f06270 */
[----:B------:R-:W-:Y:S05]  /*0120*/  @P0 BRA `(.L_x_1) ;  /* 0x0000000800640947 */ /* 0x000fea0003800000 */
[----:B------:R-:W0:Y:S01]  /*0130*/  LDC.64 R4, c[0x0][0x390] ;  /* 0x0000e400ff047b82 */ /* 0x000e220000000a00 */
[----:B------:R-:W2:Y:S01]  /*0140*/  LDG.E R12, desc[UR6][R2.64] ;  /* 0x00000006020c7981 */ /* 0x000ea2000c1e1900 */
[----:B------:R-:W-:-:S05]  /*0150*/  IADD3 R8, PT, PT, R0, R9, RZ ;  /* 0x0000000900087210 */ /* 0x000fca0007ffe0ff */
[----:B0-----:R-:W-:-:S05]  /*0160*/  IMAD.WIDE R4, R8, 0x4, R4 ;  /* 0x0000000408047825 */ /* 0x001fca00078e0204 */
[----:B------:R0:W5:Y:S01]  /*0170*/  LDG.E R13, desc[UR6][R4.64] ;  /* 0x00000006040d7981 */ /* 0x000162000c1e1900 */
[----:B--2---:R-:W-:-:S13]  /*0180*/  ISETP.GE.AND P0, PT, R12, 0x1, PT ;  /* 0x000000010c00780c */ /* 0x004fda0003f06270 */
[----:B0-----:R-:W-:Y:S05]  /*0190*/  @!P0 BRA `(.L_x_2) ;  /* 0x0000000400ac8947 */ /* 0x001fea0003800000 */
[----:B------:R-:W-:Y:S01]  /*01a0*/  ISETP.GE.U32.AND P0, PT, R12, 0x8, PT ;  /* 0x000000080c00780c */ /* 0x000fe20003f06070 */
[----:B------:R-:W-:Y:S02]  /*01b0*/  HFMA2 R18, -RZ, RZ, 0, 0 ;  /* 0x00000000ff127431 */ /* 0x000fe400000001ff */
[----:B------:R-:W-:-:S10]  /*01c0*/  IMAD R10, R0, R12, R11 ;  /* 0x0000000c000a7224 */ /* 0x000fd400078e020b */
[----:B------:R-:W-:Y:S05]  /*01d0*/  @!P0 BRA `(.L_x_3) ;  /* 0x0000000000b88947 */ /* 0x000fea0003800000 */
[----:B------:R-:W-:Y:S01]  /*01e0*/  LOP3.LUT R19, R12, 0x7ffffff8, RZ, 0xc0, !PT ;  /* 0x7ffffff80c137812 */ /* 0x000fe200078ec0ff */
[----:B------:R-:W-:Y:S01]  /*01f0*/  IMAD.MOV.U32 R23, RZ, RZ, R7 ;  /* 0x000000ffff177224 */ /* 0x000fe200078e0007 */
[----:B------:R-:W-:Y:S02]  /*0200*/  MOV R21, R10 ;  /* 0x0000000a00157202 */ /* 0x000fe40000000f00 */
[----:B------:R-:W-:-:S07]  /*0210*/  IADD3 R18, PT, PT, -R19, RZ, RZ ;  /* 0x000000ff13127210 */ /* 0x000fce0007ffe1ff */
.L_x_4:
[----:B------:R-:W0:Y:S08]  /*0220*/  LDC.64 R16, c[0x0][0x380] ;  /* 0x0000e000ff107b82 */ /* 0x000e300000000a00 */
[----:B-1----:R-:W1:Y:S01]  /*0230*/  LDC.64 R14, c[0x0][0x398] ;  /* 0x0000e600ff0e7b82 */ /* 0x002e620000000a00 */
[----:B0-----:R-:W-:-:S05]  /*0240*/  IMAD.WIDE R16, R21, 0x4, R16 ;  /* 0x0000000415107825 */ /* 0x001fca00078e0210 */
[----:B------:R-:W2:Y:S01]  /*0250*/  LDG.E R20, desc[UR6][R16.64] ;  /* 0x0000000610147981 */ /* 0x000ea2000c1e1900 */
[----:B-1----:R-:W-:-:S05]  /*0260*/  IMAD.WIDE R14, R23, 0x4, R14 ;  /* 0x00000004170e7825 */ /* 0x002fca00078e020e */
[----:B------:R-:W2:Y:S02]  /*0270*/  LDG.E R22, desc[UR6][R14.64] ;  /* 0x000000060e167981 */ /* 0x000ea4000c1e1900 */
[----:B--2--5:R-:W-:-:S05]  /*0280*/  FFMA R13, R20, R22, R13 ;  /* 0x00000016140d7223 */ /* 0x024fca000000000d */
[----:B------:R0:W-:Y:S04]  /*0290*/  STG.E desc[UR6][R4.64], R13 ;  /* 0x0000000d04007986 */ /* 0x0001e8000c101906 */
[----:B------:R-:W2:Y:S04]  /*02a0*/  LDG.E R20, desc[UR6][R16.64+0x4] ;  /* 0x0000040610147981 */ /* 0x000ea8000c1e1900 */
[----:B------:R-:W2:Y:S02]  /*02b0*/  LDG.E R22, desc[UR6][R14.64+0x4] ;  /* 0x000004060e167981 */ /* 0x000ea4000c1e1900 */
[----:B--2---:R-:W-:-:S05]  /*02c0*/  FFMA R25, R20, R22, R13 ;  /* 0x0000001614197223 */ /* 0x004fca000000000d */
[----:B------:R1:W-:Y:S04]  /*02d0*/  STG.E desc[UR6][R4.64], R25 ;  /* 0x0000001904007986 */ /* 0x0003e8000c101906 */
[----:B------:R-:W2:Y:S04]  /*02e0*/  LDG.E R20, desc[UR6][R16.64+0x8] ;  /* 0x0000080610147981 */ /* 0x000ea8000c1e1900 */
[----:B------:R-:W2:Y:S02]  /*02f0*/  LDG.E R22, desc[UR6][R14.64+0x8] ;  /* 0x000008060e167981 */ /* 0x000ea4000c1e1900 */
[----:B--2---:R-:W-:-:S05]  /*0300*/  FFMA R27, R20, R22, R25 ;  /* 0x00000016141b7223 */ /* 0x004fca0000000019 */
[----:B------:R2:W-:Y:S04]  /*0310*/  STG.E desc[UR6][R4.64], R27 ;  /* 0x0000001b04007986 */ /* 0x0005e8000c101906 */
[----:B------:R-:W0:Y:S04]  /*0320*/  LDG.E R20, desc[UR6][R16.64+0xc] ;  /* 0x00000c0610147981 */ /* 0x000e28000c1e1900 */
[----:B------:R-:W0:Y:S02]  /*0330*/  LDG.E R22, desc[UR6][R14.64+0xc] ;  /* 0x00000c060e167981 */ /* 0x000e24000c1e1900 */
[----:B0-----:R-:W-:-:S05]  /*0340*/  FFMA R13, R20, R22, R27 ;  /* 0x00000016140d7223 */ /* 0x001fca000000001b */
[----:B------:R0:W-:Y:S04]  /*0350*/  STG.E desc[UR6][R4.64], R13 ;  /* 0x0000000d04007986 */ /* 0x0001e8000c101906 */
[----:B------:R-:W1:Y:S04]  /*0360*/  LDG.E R20, desc[UR6][R16.64+0x10] ;  /* 0x0000100610147981 */ /* 0x000e68000c1e1900 */
[----:B------:R-:W1:Y:S02]  /*0370*/  LDG.E R22, desc[UR6][R14.64+0x10] ;  /* 0x000010060e167981 */ /* 0x000e64000c1e1900 */
[----:B-1----:R-:W-:-:S05]  /*0380*/  FFMA R25, R20, R22, R13 ;  /* 0x0000001614197223 */ /* 0x002fca000000000d */
        /* <DEDUP_REMOVED lines=9> */
[----:B------:R-:W2:Y:S04]  /*0420*/  LDG.E R20, desc[UR6][R16.64+0x1c] ;  /* 0x00001c0610147981 */ /* 0x000ea8000c1e1900 */
[----:B0-----:R-:W2:Y:S01]  /*0430*/  LDG.E R13, desc[UR6][R14.64+0x1c] ;  /* 0x00001c060e0d7981 */ /* 0x001ea2000c1e1900 */
[----:B------:R-:W-:-:S05]  /*0440*/  VIADD R18, R18, 0x8 ;  /* 0x0000000812127836 */ /* 0x000fca0000000000 */
[----:B------:R-:W-:Y:S02]  /*0450*/  ISETP.NE.AND P0, PT, R18, RZ, PT ;  /* 0x000000ff1200720c */ /* 0x000fe40003f05270 */
[----:B------:R-:W-:Y:S02]  /*0460*/  IADD3 R21, PT, PT, R21, 0x8, RZ ;  /* 0x0000000815157810 */ /* 0x000fe40007ffe0ff */
[----:B------:R-:W-:Y:S01]  /*0470*/  IADD3 R23, PT, PT, R23, 0x8, RZ ;  /* 0x0000000817177810 */ /* 0x000fe20007ffe0ff */
[----:B--2---:R-:W-:-:S05]  /*0480*/  FFMA R13, R20, R13, R29 ;  /* 0x0000000d140d7223 */ /* 0x004fca000000001d */
[----:B------:R1:W-:Y:S03]  /*0490*/  STG.E desc[UR6][R4.64], R13 ;  /* 0x0000000d04007986 */ /* 0x0003e6000c101906 */
[----:B------:R-:W-:Y:S05]  /*04a0*/  @P0 BRA `(.L_x_4) ;  /* 0xfffffffc005c0947 */ /* 0x000fea000383ffff */
[----:B------:R-:W-:-:S07]  /*04b0*/  IMAD.MOV.U32 R18, RZ, RZ, R19 ;  /* 0x000000ffff127224 */ /* 0x000fce00078e0013 */
.L_x_3:
[----:B------:R-:W-:-:S13]  /*04c0*/  LOP3.LUT P0, R14, R12, 0x7, RZ, 0xc0, !PT ;  /* 0x000000070c0e7812 */ /* 0x000fda000780c0ff */
[----:B------:R-:W-:Y:S05]  /*04d0*/  @!P0 BRA `(.L_x_2) ;  /* 0x0000000000dc8947 */ /* 0x000fea0003800000 */
[----:B------:R-:W-:Y:S02]  /*04e0*/  ISETP.GE.U32.AND P0, PT, R14, 0x4, PT ;  /* 0x000000040e00780c */ /* 0x000fe40003f06070 */
[----:B------:R-:W-:-:S11]  /*04f0*/  LOP3.LUT P1, R22, R12, 0x3, RZ, 0xc0, !PT ;  /* 0x000000030c167812 */ /* 0x000fd6000782c0ff */
[----:B------:R-:W-:Y:S05]  /*0500*/  @!P0 BRA `(.L_x_5) ;  /* 0x00000000005c8947 */ /* 0x000fea0003800000 */
[----:B------:R-:W0:Y:S01]  /*0510*/  LDC.64 R16, c[0x0][0x380] ;  /* 0x0000e000ff107b82 */ /* 0x000e220000000a00 */
[----:B------:R-:W-:Y:S02]  /*0520*/  IADD3 R19, PT, PT, R10, R18, RZ ;  /* 0x000000120a137210 */ /* 0x000fe40007ffe0ff */
[----:B------:R-:W-:-:S05]  /*0530*/  IADD3 R21, PT, PT, R18, R7, RZ ;  /* 0x0000000712157210 */ /* 0x000fca0007ffe0ff */
[----:B------:R-:W2:Y:S01]  /*0540*/  LDC.64 R14, c[0x0][0x398] ;  /* 0x0000e600ff0e7b82 */ /* 0x000ea20000000a00 */
[----:B0-----:R-:W-:-:S05]  /*0550*/  IMAD.WIDE R16, R19, 0x4, R16 ;  /* 0x0000000413107825 */ /* 0x001fca00078e0210 */
[----:B------:R-:W3:Y:S01]  /*0560*/  LDG.E R20, desc[UR6][R16.64] ;  /* 0x0000000610147981 */ /* 0x000ee2000c1e1900 */
[----:B--2---:R-:W-:-:S05]  /*0570*/  IMAD.WIDE R14, R21, 0x4, R14 ;  /* 0x00000004150e7825 */ /* 0x004fca00078e020e */
[----:B------:R-:W3:Y:S02]  /*0580*/  LDG.E R19, desc[UR6][R14.64] ;  /* 0x000000060e137981 */ /* 0x000ee4000c1e1900 */
[----:B---3-5:R-:W-:-:S05]  /*0590*/  FFMA R19, R20, R19, R13 ;  /* 0x0000001314137223 */ /* 0x028fca000000000d */
[----:B------:R0:W-:Y:S04]  /*05a0*/  STG.E desc[UR6][R4.64], R19 ;  /* 0x0000001304007986 */ /* 0x0001e8000c101906 */
[----:B------:R-:W2:Y:S04]  /*05b0*/  LDG.E R20, desc[UR6][R16.64+0x4] ;  /* 0x0000040610147981 */ /* 0x000ea8000c1e1900 */
[----:B-1----:R-:W2:Y:S02]  /*05c0*/  LDG.E R13, desc[UR6][R14.64+0x4] ;  /* 0x000004060e0d7981 */ /* 0x002ea4000c1e1900 */
[----:B--2---:R-:W-:-:S05]  /*05d0*/  FFMA R21, R20, R13, R19 ;  /* 0x0000000d14157223 */ /* 0x004fca0000000013 */
[----:B------:R0:W-:Y:S04]  /*05e0*/  STG.E desc[UR6][R4.64], R21 ;  /* 0x0000001504007986 */ /* 0x0001e8000c101906 */
[----:B------:R-:W2:Y:S04]  /*05f0*/  LDG.E R20, desc[UR6][R16.64+0x8] ;  /* 0x0000080610147981 */ /* 0x000ea8000c1e1900 */
[----:B------:R-:W2:Y:S02]  /*0600*/  LDG.E R13, desc[UR6][R14.64+0x8] ;  /* 0x000008060e0d7981 */ /* 0x000ea4000c1e1900 */
[----:B--2---:R-:W-:-:S05]  /*0610*/  FFMA R23, R20, R13, R21 ;  /* 0x0000000d14177223 */ /* 0x004fca0000000015 */
[----:B------:R0:W-:Y:S04]  /*0620*/  STG.E desc[UR6][R4.64], R23 ;  /* 0x0000001704007986 */ /* 0x0001e8000c101906 */
[----:B------:R-:W2:Y:S04]  /*0630*/  LDG.E R20, desc[UR6][R16.64+0xc] ;  /* 0x00000c0610147981 */ /* 0x000ea8000c1e1900 */
[----:B------:R-:W2:Y:S01]  /*0640*/  LDG.E R13, desc[UR6][R14.64+0xc] ;  /* 0x00000c060e0d7981 */ /* 0x000ea2000c1e1900 */
[----:B------:R-:W-:Y:S02]  /*0650*/  VIADD R18, R18, 0x4 ;  /* 0x0000000412127836 */ /* 0x000fe40000000000 */
[----:B--2---:R-:W-:-:S05]  /*0660*/  FFMA R13, R20, R13, R23 ;  /* 0x0000000d140d7223 */ /* 0x004fca0000000017 */
[----:B------:R0:W-:Y:S02]  /*0670*/  STG.E desc[UR6][R4.64], R13 ;  /* 0x0000000d04007986 */ /* 0x0001e4000c101906 */
.L_x_5:
[----:B------:R-:W-:Y:S05]  /*0680*/  @!P1 BRA `(.L_x_2) ;  /* 0x0000000000709947 */ /* 0x000fea0003800000 */
[----:B------:R-:W-:-:S13]  /*0690*/  ISETP.NE.AND P0, PT, R22, 0x1, PT ;  /* 0x000000011600780c */ /* 0x000fda0003f05270 */
[----:B------:R-:W2:Y:S01]  /*06a0*/  @P0 LDC.64 R14, c[0x0][0x380] ;  /* 0x0000e000ff0e0b82 */ /* 0x000ea20000000a00 */
[----:B0-----:R-:W-:Y:S02]  /*06b0*/  @P0 IADD3 R19, PT, PT, R10, R18, RZ ;  /* 0x000000120a130210 */ /* 0x001fe40007ffe0ff */
[----:B------:R-:W-:-:S05]  /*06c0*/  @P0 IADD3 R21, PT, PT, R18, R7, RZ ;  /* 0x0000000712150210 */ /* 0x000fca0007ffe0ff */
[----:B------:R-:W0:Y:S01]  /*06d0*/  @P0 LDC.64 R16, c[0x0][0x398] ;  /* 0x0000e600ff100b82 */ /* 0x000e220000000a00 */
[----:B--2---:R-:W-:-:S05]  /*06e0*/  @P0 IMAD.WIDE R14, R19, 0x4, R14 ;  /* 0x00000004130e0825 */ /* 0x004fca00078e020e */
[----:B------:R-:W2:Y:S01]  /*06f0*/  @P0 LDG.E R20, desc[UR6][R14.64] ;  /* 0x000000060e140981 */ /* 0x000ea2000c1e1900 */
[----:B0-----:R-:W-:-:S05]  /*0700*/  @P0 IMAD.WIDE R16, R21, 0x4, R16 ;  /* 0x0000000415100825 */ /* 0x001fca00078e0210 */
[----:B------:R-:W2:Y:S01]  /*0710*/  @P0 LDG.E R19, desc[UR6][R16.64] ;  /* 0x0000000610130981 */ /* 0x000ea2000c1e1900 */
[----:B------:R-:W-:-:S04]  /*0720*/  LOP3.LUT R12, R12, 0x1, RZ, 0xc0, !PT ;  /* 0x000000010c0c7812 */ /* 0x000fc800078ec0ff */
[----:B------:R-:W-:-:S13]  /*0730*/  ISETP.NE.U32.AND P1, PT, R12, 0x1, PT ;  /* 0x000000010c00780c */ /* 0x000fda0003f25070 */
[----:B------:R-:W0:Y:S01]  /*0740*/  @!P1 LDC.64 R22, c[0x0][0x380] ;  /* 0x0000e000ff169b82 */ /* 0x000e220000000a00 */
[----:B--2--5:R-:W-:-:S07]  /*0750*/  @P0 FFMA R19, R20, R19, R13 ;  /* 0x0000001314130223 */ /* 0x024fce000000000d */
[----:B------:R-:W2:Y:S01]  /*0760*/  @!P1 LDC.64 R20, c[0x0][0x398] ;  /* 0x0000e600ff149b82 */ /* 0x000ea20000000a00 */
[----:B------:R-:W-:Y:S04]  /*0770*/  @P0 STG.E desc[UR6][R4.64], R19 ;  /* 0x0000001304000986 */ /* 0x000fe8000c101906 */
[----:B------:R-:W3:Y:S04]  /*0780*/  @P0 LDG.E R24, desc[UR6][R14.64+0x4] ;  /* 0x000004060e180981 */ /* 0x000ee8000c1e1900 */
[----:B-1----:R-:W3:Y:S01]  /*0790*/  @P0 LDG.E R25, desc[UR6][R16.64+0x4] ;  /* 0x0000040610190981 */ /* 0x002ee2000c1e1900 */
[----:B------:R-:W-:-:S05]  /*07a0*/  @P0 VIADD R18, R18, 0x2 ;  /* 0x0000000212120836 */ /* 0x000fca0000000000 */
[----:B------:R-:W-:Y:S02]  /*07b0*/  @!P1 IADD3 R27, PT, PT, R10, R18, RZ ;  /* 0x000000120a1b9210 */ /* 0x000fe40007ffe0ff */
[----:B------:R-:W-:-:S03]  /*07c0*/  @!P1 IADD3 R29, PT, PT, R18, R7, RZ ;  /* 0x00000007121d9210 */ /* 0x000fc60007ffe0ff */
[----:B0-----:R-:W-:-:S04]  /*07d0*/  @!P1 IMAD.WIDE R22, R27, 0x4, R22 ;  /* 0x000000041b169825 */ /* 0x001fc800078e0216 */
[----:B--2---:R-:W-:-:S04]  /*07e0*/  @!P1 IMAD.WIDE R20, R29, 0x4, R20 ;  /* 0x000000041d149825 */ /* 0x004fc800078e0214 */
[----:B---3--:R-:W-:-:S05]  /*07f0*/  @P0 FFMA R13, R24, R25, R19 ;  /* 0x00000019180d0223 */ /* 0x008fca0000000013 */
[----:B------:R0:W-:Y:S04]  /*0800*/  @P0 STG.E desc[UR6][R4.64], R13 ;  /* 0x0000000d04000986 */ /* 0x0001e8000c101906 */
[----:B------:R-:W0:Y:S04]  /*0810*/  @!P1 LDG.E R22, desc[UR6][R22.64] ;  /* 0x0000000616169981 */ /* 0x000e28000c1e1900 */
[----:B------:R-:W0:Y:S02]  /*0820*/  @!P1 LDG.E R20, desc[UR6][R20.64] ;  /* 0x0000000614149981 */ /* 0x000e24000c1e1900 */
[----:B0-----:R-:W-:-:S05]  /*0830*/  @!P1 FFMA R13, R22, R20, R13 ;  /* 0x00000014160d9223 */ /* 0x001fca000000000d */
[----:B------:R2:W-:Y:S02]  /*0840*/  @!P1 STG.E desc[UR6][R4.64], R13 ;  /* 0x0000000d04009986 */ /* 0x0005e4000c101906 */
.L_x_2:
[----:B------:R-:W3:Y:S02]  /*0850*/  LDC.64 R16, c[0x0][0x388] ;  /* 0x0000e200ff107b82 */ /* 0x000ee40000000a00 */
[----:B---3--:R-:W-:-:S06]  /*0860*/  IMAD.WIDE R16, R8, 0x4, R16 ;  /* 0x0000000408107825 */ /* 0x008fcc00078e0210 */
[----:B------:R-:W3:Y:S01]  /*0870*/  LDG.E R16, desc[UR6][R16.64] ;  /* 0x0000000610107981 */ /* 0x000ee2000c1e1900 */
[----:B------:R-:W-:Y:S01]  /*0880*/  IMAD.MOV.U32 R8, RZ, RZ, 0x3bbb989d ;  /* 0x3bbb989dff087424 */ /* 0x000fe200078e00ff */
[----:B------:R-:W-:Y:S01]  /*0890*/  BSSY.RECONVERGENT B1, `(.L_x_6) ;  /* 0x000001b000017945 */ /* 0x000fe20003800200 */
[----:B---3-5:R-:W-:Y:S01]  /*08a0*/  FADD R15, R16, R13 ;  /* 0x0000000d100f7221 */ /* 0x028fe20000000000 */
[----:B012---:R-:W-:-:S03]  /*08b0*/  MOV R13, 0x437c0000 ;  /* 0x437c0000000d7802 */ /* 0x007fc60000000f00 */
[----:B------:R-:W-:Y:S01]  /*08c0*/  FFMA.SAT R8, R15, -R8, 0.5 ;  /* 0x3f0000000f087423 */ /* 0x000fe20000002808 */
[----:B------:R0:W-:Y:S03]  /*08d0*/  STG.E desc[UR6][R4.64], R15 ;  /* 0x0000000f04007986 */ /* 0x0001e6000c101906 */
[----:B------:R-:W-:-:S04]  /*08e0*/  FFMA.RM R8, R8, R13, 12582913 ;  /* 0x4b40000108087423 */ /* 0x000fc8000000400d */
[C---:B------:R-:W-:Y:S01]  /*08f0*/  FADD R10, R8.reuse, -12583039 ;  /* 0xcb40007f080a7421 */ /* 0x040fe20000000000 */
[----:B------:R-:W-:-:S03]  /*0900*/  SHF.L.U32 R8, R8, 0x17, RZ ;  /* 0x0000001708087819 */ /* 0x000fc600000006ff */
[----:B------:R-:W-:-:S04]  /*0910*/  FFMA R10, R15, -1.4426950216293334961, -R10 ;  /* 0xbfb8aa3b0f0a7823 */ /* 0x000fc8000000080a */
[----:B------:R-:W-:-:S04]  /*0920*/  FFMA R10, R15, -1.925963033500011079e-08, R10 ;  /* 0xb2a570600f0a7823 */ /* 0x000fc8000000000a */
[----:B------:R-:W1:Y:S02]  /*0930*/  MUFU.EX2 R13, R10 ;  /* 0x0000000a000d7308 */ /* 0x000e640000000800 */
[----:B-1----:R-:W-:-:S06]  /*0940*/  FMUL R8, R8, R13 ;  /* 0x0000000d08087220 */ /* 0x002fcc0000400000 */
[----:B------:R-:W1:Y:S02]  /*0950*/  F2F.F64.F32 R12, R8 ;  /* 0x00000008000c7310 */ /* 0x000e640000201800 */
[----:B-1----:R-:W-:-:S06]  /*0960*/  DADD R12, R12, 1 ;  /* 0x3ff000000c0c7429 */ /* 0x002fcc0000000000 */
[----:B------:R-:W1:Y:S04]  /*0970*/  MUFU.RCP64H R17, R13 ;  /* 0x0000000d00117308 */ /* 0x000e680000001800 */
[----:B------:R-:W-:-:S05]  /*0980*/  VIADD R16, R13, 0x300402 ;  /* 0x003004020d107836 */ /* 0x000fca0000000000 */
[----:B------:R-:W-:Y:S01]  /*0990*/  FSETP.GEU.AND P0, PT, |R16|, 5.8789094863358348022e-39, PT ;  /* 0x004004021000780b */ /* 0x000fe20003f0e200 */
[----:B-1----:R-:W-:-:S08]  /*09a0*/  DFMA R18, -R12, R16, 1 ;  /* 0x3ff000000c12742b */ /* 0x002fd00000000110 */
[----:B------:R-:W-:-:S08]  /*09b0*/  DFMA R18, R18, R18, R18 ;  /* 0x000000121212722b */ /* 0x000fd00000000012 */
[----:B------:R-:W-:-:S08]  /*09c0*/  DFMA R18, R16, R18, R16 ;  /* 0x000000121012722b */ /* 0x000fd00000000010 */
[----:B------:R-:W-:-:S08]  /*09d0*/  DFMA R20, -R12, R18, 1 ;  /* 0x3ff000000c14742b */ /* 0x000fd00000000112 */
[----:B------:R-:W-:Y:S01]  /*09e0*/  DFMA R18, R18, R20, R18 ;  /* 0x000000141212722b */ /* 0x000fe20000000012 */
[----:B0-----:R-:W-:Y:S10]  /*09f0*/  @P0 BRA `(.L_x_7) ;  /* 0x0000000000100947 */ /* 0x001ff40003800000 */
[----:B------:R-:W-:Y:S02]  /*0a00*/  LOP3.LUT R4, R13, 0x7fffffff, RZ, 0xc0, !PT ;  /* 0x7fffffff0d047812 */ /* 0x000fe400078ec0ff */
[----:B------:R-:W-:Y:S02]  /*0a10*/  MOV R8, 0xa40 ;  /* 0x00000a4000087802 */ /* 0x000fe40000000f00 */
[----:B------:R-:W-:-:S07]  /*0a20*/  IADD3 R14, PT, PT, R4, -0x100000, RZ ;  /* 0xfff00000040e7810 */ /* 0x000fce0007ffe0ff */
[----:B------:R-:W-:Y:S05]  /*0a30*/  CALL.REL.NOINC `($__internal_0_$__cuda_sm20_dblrcp_rn_slowpath_v3) ;  /* 0x0000000000487944 */ /* 0x000fea0003c00000 */
.L_x_7:
[----:B------:R-:W-:Y:S05]  /*0a40*/  BSYNC.RECONVERGENT B1 ;  /* 0x0000000000017941 */ /* 0x000fea0003800200 */
.L_x_6:
[----:B------:R-:W2:Y:S01]  /*0a50*/  LDG.E R8, desc[UR6][R2.64] ;  /* 0x0000000602087981 */ /* 0x000ea2000c1e1900 */
[----:B------:R-:W0:Y:S01]  /*0a60*/  LDC.64 R4, c[0x0][0x398] ;  /* 0x0000e600ff047b82 */ /* 0x000e220000000a00 */
[----:B------:R-:W1:Y:S01]  /*0a70*/  F2F.F32.F64 R19, R18 ;  /* 0x0000001200137310 */ /* 0x000e620000301000 */
[----:B--2---:R-:W-:-:S05]  /*0a80*/  IADD3 R13, PT, PT, R8, R7, R0 ;  /* 0x00000007080d7210 */ /* 0x004fca0007ffe000 */
[----:B0-----:R-:W-:-:S05]  /*0a90*/  IMAD.WIDE R4, R13, 0x4, R4 ;  /* 0x000000040d047825 */ /* 0x001fca00078e0204 */
[----:B-1----:R0:W-:Y:S04]  /*0aa0*/  STG.E desc[UR6][R4.64], R19 ;  /* 0x0000001304007986 */ /* 0x0021e8000c101906 */
[----:B------:R0:W5:Y:S02]  /*0ab0*/  LDG.E R8, desc[UR6][R2.64+0x4] ;  /* 0x0000040602087981 */ /* 0x000164000c1e1900 */
.L_x_1:
[----:B------:R-:W-:Y:S05]  /*0ac0*/  BSYNC.RECONVERGENT B0 ;  /* 0x0000000000007941 */ /* 0x000fea0003800200 */
.L_x_0:
[----:B0-----:R-:W2:Y:S01]  /*0ad0*/  LDG.E R2, desc[UR6][R2.64] ;  /* 0x0000000602027981 */ /* 0x001ea2000c1e1900 */
[----:B------:R-:W0:Y:S01]  /*0ae0*/  LDCU UR4, c[0x0][0x3a8] ;  /* 0x00007500ff0477ac */ /* 0x000e220008000800 */
[----:B-----5:R-:W-:Y:S01]  /*0af0*/  IADD3 R9, PT, PT, R8, R9, RZ ;  /* 0x0000000908097210 */ /* 0x020fe20007ffe0ff */
[----:B------:R-:W-:Y:S01]  /*0b00*/  BAR.SYNC.DEFER_BLOCKING 0x0 ;  /* 0x0000000000007b1d */ /* 0x000fe20000010000 */
[----:B0-----:R-:W-:Y:S01]  /*0b10*/  ISETP.NE.AND P0, PT, R6, UR4, PT ;  /* 0x0000000406007c0c */ /* 0x001fe2000bf05270 */
[C---:B--2---:R-:W-:Y:S02]  /*0b20*/  IMAD R11, R2.reuse, R8, R11 ;  /* 0x00000008020b7224 */ /* 0x044fe400078e020b */
[----:B------:R-:W-:-:S10]  /*0b30*/  IMAD.IADD R7, R2, 0x1, R7 ;  /* 0x0000000102077824 */ /* 0x000fd400078e0207 */
[----:B------:R-:W-:Y:S05]  /*0b40*/  @P0 BRA `(.L_x_8) ;  /* 0xfffffff4005c0947 */ /* 0x000fea000383ffff */
[----:B------:R-:W-:Y:S05]  /*0b50*/  EXIT ;  /* 0x000000000000794d */ /* 0x000fea0003800000 */
        .weak           $__internal_0_$__cuda_sm20_dblrcp_rn_slowpath_v3
        .type           $__internal_0_$__cuda_sm20_dblrcp_rn_slowpath_v3,@function
        .size           $__internal_0_$__cuda_sm20_dblrcp_rn_slowpath_v3,(.L_x_14 - $__internal_0_$__cuda_sm20_dblrcp_rn_slowpath_v3)
$__internal_0_$__cuda_sm20_dblrcp_rn_slowpath_v3:
[----:B------:R-:W-:Y:S01]  /*0b60*/  MOV R4, R12 ;  /* 0x0000000c00047202 */ /* 0x000fe20000000f00 */
[----:B------:R-:W-:Y:S01]  /*0b70*/  BSSY.RECONVERGENT B2, `(.L_x_9) ;  /* 0x0000025000027945 */ /* 0x000fe20003800200 */
[----:B------:R-:W-:-:S06]  /*0b80*/  MOV R5, R13 ;  /* 0x0000000d00057202 */ /* 0x000fcc0000000f00 */
[----:B------:R-:W-:-:S14]  /*0b90*/  DSETP.GTU.AND P0, PT, |R4|, +INF , PT ;  /* 0x7ff000000400742a */ /* 0x000fdc0003f0c200 */
[----:B------:R-:W-:Y:S05]  /*0ba0*/  @P0 BRA `(.L_x_10) ;  /* 0x00000000007c0947 */ /* 0x000fea0003800000 */
[----:B------:R-:W-:-:S05]  /*0bb0*/  LOP3.LUT R10, R13, 0x7fffffff, RZ, 0xc0, !PT ;  /* 0x7fffffff0d0a7812 */ /* 0x000fca00078ec0ff */
[----:B------:R-:W-:-:S05]  /*0bc0*/  VIADD R12, R10, 0xffffffff ;  /* 0xffffffff0a0c7836 */ /* 0x000fca0000000000 */
[----:B------:R-:W-:-:S13]  /*0bd0*/  ISETP.GE.U32.AND P0, PT, R12, 0x7fefffff, PT ;  /* 0x7fefffff0c00780c */ /* 0x000fda0003f06070 */
[----:B------:R-:W-:Y:S02]  /*0be0*/  @P0 LOP3.LUT R13, R5, 0x7ff00000, RZ, 0x3c, !PT ;  /* 0x7ff00000050d0812 */ /* 0x000fe400078e3cff */
[----:B------:R-:W-:Y:S01]  /*0bf0*/  @P0 MOV R12, RZ ;  /* 0x000000ff000c0202 */ /* 0x000fe20000000f00 */
[----:B------:R-:W-:Y:S06]  /*0c00*/  @P0 BRA `(.L_x_11) ;  /* 0x00000000006c0947 */ /* 0x000fec0003800000 */
[----:B------:R-:W-:-:S13]  /*0c10*/  ISETP.GE.U32.AND P0, PT, R10, 0x1000001, PT ;  /* 0x010000010a00780c */ /* 0x000fda0003f06070 */
[----:B------:R-:W-:Y:S05]  /*0c20*/  @!P0 BRA `(.L_x_12) ;  /* 0x0000000000348947 */ /* 0x000fea0003800000 */
[----:B------:R-:W-:Y:S01]  /*0c30*/  IADD3 R13, PT, PT, R5, -0x3fe00000, RZ ;  /* 0xc0200000050d7810 */ /* 0x000fe20007ffe0ff */
[----:B------:R-:W-:-:S03]  /*0c40*/  IMAD.MOV.U32 R12, RZ, RZ, R4 ;  /* 0x000000ffff0c7224 */ /* 0x000fc600078e0004 */
[----:B------:R-:W0:Y:S03]  /*0c50*/  MUFU.RCP64H R15, R13 ;  /* 0x0000000d000f7308 */ /* 0x000e260000001800 */
[----:B0-----:R-:W-:-:S08]  /*0c60*/  DFMA R16, -R12, R14, 1 ;  /* 0x3ff000000c10742b */ /* 0x001fd0000000010e */
[----:B------:R-:W-:-:S08]  /*0c70*/  DFMA R16, R16, R16, R16 ;  /* 0x000000101010722b */ /* 0x000fd00000000010 */
[----:B------:R-:W-:-:S08]  /*0c80*/  DFMA R16, R14, R16, R14 ;  /* 0x000000100e10722b */ /* 0x000fd0000000000e */
[----:B------:R-:W-:-:S08]  /*0c90*/  DFMA R14, -R12, R16, 1 ;  /* 0x3ff000000c0e742b */ /* 0x000fd00000000110 */
[----:B------:R-:W-:-:S08]  /*0ca0*/  DFMA R14, R16, R14, R16 ;  /* 0x0000000e100e722b */ /* 0x000fd00000000010 */
[----:B------:R-:W-:-:S08]  /*0cb0*/  DMUL R14, R14, 2.2250738585072013831e-308 ;  /* 0x001000000e0e7828 */ /* 0x000fd00000000000 */
[----:B------:R-:W-:-:S08]  /*0cc0*/  DFMA R4, -R4, R14, 1 ;  /* 0x3ff000000404742b */ /* 0x000fd0000000010e */
[----:B------:R-:W-:-:S08]  /*0cd0*/  DFMA R4, R4, R4, R4 ;  /* 0x000000040404722b */ /* 0x000fd00000000004 */
[----:B------:R-:W-:Y:S01]  /*0ce0*/  DFMA R12, R14, R4, R14 ;  /* 0x000000040e0c722b */ /* 0x000fe2000000000e */
[----:B------:R-:W-:Y:S10]  /*0cf0*/  BRA `(.L_x_11) ;  /* 0x0000000000307947 */ /* 0x000ff40003800000 */
.L_x_12:
[----:B------:R-:W-:Y:S01]  /*0d00*/  DMUL R4, R4, 8.11296384146066816958e+31 ;  /* 0x4690000004047828 */ /* 0x000fe20000000000 */
[----:B------:R-:W-:-:S05]  /*0d10*/  MOV R12, R14 ;  /* 0x0000000e000c7202 */ /* 0x000fca0000000f00 */
[----:B------:R-:W0:Y:S02]  /*0d20*/  MUFU.RCP64H R13, R5 ;  /* 0x00000005000d7308 */ /* 0x000e240000001800 */
[----:B0-----:R-:W-:-:S08]  /*0d30*/  DFMA R14, -R4, R12, 1 ;  /* 0x3ff00000040e742b */ /* 0x001fd0000000010c */
[----:B------:R-:W-:-:S08]  /*0d40*/  DFMA R14, R14, R14, R14 ;  /* 0x0000000e0e0e722b */ /* 0x000fd0000000000e */
[----:B------:R-:W-:-:S08]  /*0d50*/  DFMA R14, R12, R14, R12 ;  /* 0x0000000e0c0e722b */ /* 0x000fd0000000000c */
[----:B------:R-:W-:-:S08]  /*0d60*/  DFMA R12, -R4, R14, 1 ;  /* 0x3ff00000040c742b */ /* 0x000fd0000000010e */
[----:B------:R-:W-:-:S08]  /*0d70*/  DFMA R12, R14, R12, R14 ;  /* 0x0000000c0e0c722b */ /* 0x000fd0000000000e */
[----:B------:R-:W-:Y:S01]  /*0d80*/  DMUL R12, R12, 8.11296384146066816958e+31 ;  /* 0x469000000c0c7828 */ /* 0x000fe20000000000 */
[----:B------:R-:W-:Y:S10]  /*0d90*/  BRA `(.L_x_11) ;  /* 0x0000000000087947 */ /* 0x000ff40003800000 */
.L_x_10:
[----:B------:R-:W-:Y:S02]  /*0da0*/  LOP3.LUT R13, R5, 0x80000, RZ, 0xfc, !PT ;  /* 0x00080000050d7812 */ /* 0x000fe400078efcff */
[----:B------:R-:W-:-:S07]  /*0db0*/  MOV R12, R4 ;  /* 0x00000004000c7202 */ /* 0x000fce0000000f00 */
.L_x_11:
[----:B------:R-:W-:Y:S05]  /*0dc0*/  BSYNC.RECONVERGENT B2 ;  /* 0x0000000000027941 */ /* 0x000fea0003800200 */
.L_x_9:
[----:B------:R-:W-:Y:S01]  /*0dd0*/  HFMA2 R5, -RZ, RZ, 0, 0 ;  /* 0x00000000ff057431 */ /* 0x000fe200000001ff */
[----:B------:R-:W-:Y:S01]  /*0de0*/  MOV R4, R8 ;  /* 0x0000000800047202 */ /* 0x000fe20000000f00 */
[----:B------:R-:W-:Y:S01]  /*0df0*/  IMAD.MOV.U32 R18, RZ, RZ, R12 ;  /* 0x000000ffff127224 */ /* 0x000fe200078e000c */
[----:B------:R-:W-:Y:S02]  /*0e00*/  MOV R19, R13 ;  /* 0x0000000d00137202 */ /* 0x000fe40000000f00 */
[----:B------:R-:W-:Y:S05]  /*0e10*/  RET.REL.NODEC R4 `(_Z15multiple_layersPfS_S_S_Pii) ;  /* 0xfffffff004787950 */ /* 0x000fea0003c3ffff */
.L_x_13:
[----:B------:R-:W-:-:S00]  /*0e20*/  BRA `(.L_x_13) ;  /* 0xfffffffc00fc7947 */ /* 0x000fc0000383ffff */
[----:B------:R-:W-:-:S00]  /*0e30*/  NOP ;  /* 0x0000000000007918 */ /* 0x000fc00000000000 */
        /* <DEDUP_REMOVED lines=12> */
.L_x_14:


//--------------------- .nv.shared.reserved.0     --------------------------
	.section	.nv.shared.reserved.0,"aw",@nobits
	.weak		__nv_reservedSMEM_offset_0_alias
	.size		__nv_reservedSMEM_offset_0_alias, 0, 64
	.other		__nv_reservedSMEM_offset_0_alias,@"STO_CUDA_RESERVED_SHARED STV_DEFAULT"
__nv_reservedSMEM_offset_0_alias:
	.zero		0
	.zero		64


//--------------------- .nv.constant0._Z15multiple_layersPfS_S_S_Pii --------------------------
	.section	.nv.constant0._Z15multiple_layersPfS_S_S_Pii,"a",@progbits
	.sectionflags	@""
	.align	4
.nv.constant0._Z15multiple_layersPfS_S_S_Pii:
	.zero		940


//--------------------- SYMBOLS --------------------------

	.type		.nv.reservedSmem.offset0,@object
	.size		.nv.reservedSmem.offset0,0x4
